//
// Generated by NVIDIA NVVM Compiler
//
// Compiler Build ID: CL-36424714
// Cuda compilation tools, release 13.0, V13.0.88
// Based on NVVM 20.0.0
//

.version 9.0
.target sm_100
.address_size 64

	// .globl	_Z15sgemm_kernel_v1PfS_S_iiiff

.visible .entry _Z15sgemm_kernel_v1PfS_S_iiiff(
	.param .u64 .ptr .align 1 _Z15sgemm_kernel_v1PfS_S_iiiff_param_0,
	.param .u64 .ptr .align 1 _Z15sgemm_kernel_v1PfS_S_iiiff_param_1,
	.param .u64 .ptr .align 1 _Z15sgemm_kernel_v1PfS_S_iiiff_param_2,
	.param .u32 _Z15sgemm_kernel_v1PfS_S_iiiff_param_3,
	.param .u32 _Z15sgemm_kernel_v1PfS_S_iiiff_param_4,
	.param .u32 _Z15sgemm_kernel_v1PfS_S_iiiff_param_5,
	.param .f32 _Z15sgemm_kernel_v1PfS_S_iiiff_param_6,
	.param .f32 _Z15sgemm_kernel_v1PfS_S_iiiff_param_7
)
{
	.reg .pred 	%p<13>;
	.reg .b32 	%r<41>;
	.reg .b32 	%f<73>;
	.reg .b64 	%rd<53>;

	ld.param.u64 	%rd7, [_Z15sgemm_kernel_v1PfS_S_iiiff_param_0];
	ld.param.u64 	%rd8, [_Z15sgemm_kernel_v1PfS_S_iiiff_param_1];
	ld.param.u64 	%rd6, [_Z15sgemm_kernel_v1PfS_S_iiiff_param_2];
	ld.param.u32 	%r20, [_Z15sgemm_kernel_v1PfS_S_iiiff_param_3];
	ld.param.u32 	%r18, [_Z15sgemm_kernel_v1PfS_S_iiiff_param_4];
	ld.param.u32 	%r19, [_Z15sgemm_kernel_v1PfS_S_iiiff_param_5];
	ld.param.f32 	%f13, [_Z15sgemm_kernel_v1PfS_S_iiiff_param_6];
	ld.param.f32 	%f14, [_Z15sgemm_kernel_v1PfS_S_iiiff_param_7];
	cvta.to.global.u64 	%rd1, %rd8;
	cvta.to.global.u64 	%rd2, %rd7;
	mov.u32 	%r21, %ctaid.x;
	mov.u32 	%r22, %ntid.x;
	mov.u32 	%r23, %tid.x;
	mad.lo.s32 	%r1, %r21, %r22, %r23;
	mov.u32 	%r24, %ctaid.y;
	mov.u32 	%r25, %ntid.y;
	mov.u32 	%r26, %tid.y;
	mad.lo.s32 	%r2, %r24, %r25, %r26;
	setp.ge.s32 	%p1, %r2, %r20;
	setp.ge.s32 	%p2, %r1, %r18;
	or.pred  	%p3, %p1, %p2;
	@%p3 bra 	$L__BB0_14;
	setp.lt.s32 	%p4, %r19, 1;
	mov.f32 	%f72, 0f00000000;
	@%p4 bra 	$L__BB0_13;
	mul.lo.s32 	%r3, %r19, %r2;
	and.b32  	%r4, %r19, 7;
	setp.lt.u32 	%p5, %r19, 8;
	mov.f32 	%f72, 0f00000000;
	mov.b32 	%r39, 0;
	@%p5 bra 	$L__BB0_5;
	and.b32  	%r39, %r19, 2147483640;
	neg.s32 	%r37, %r39;
	shl.b32 	%r7, %r18, 3;
	mul.wide.u32 	%rd9, %r3, 4;
	add.s64 	%rd10, %rd9, %rd2;
	add.s64 	%rd52, %rd10, 16;
	mov.f32 	%f72, 0f00000000;
	mul.wide.s32 	%rd13, %r18, 4;
	mov.u32 	%r36, %r1;
$L__BB0_4:
	.pragma "nounroll";
	ld.global.f32 	%f19, [%rd52+-16];
	mul.wide.s32 	%rd11, %r36, 4;
	add.s64 	%rd12, %rd1, %rd11;
	ld.global.f32 	%f20, [%rd12];
	fma.rn.f32 	%f21, %f19, %f20, %f72;
	ld.global.f32 	%f22, [%rd52+-12];
	add.s64 	%rd14, %rd12, %rd13;
	ld.global.f32 	%f23, [%rd14];
	fma.rn.f32 	%f24, %f22, %f23, %f21;
	ld.global.f32 	%f25, [%rd52+-8];
	add.s64 	%rd15, %rd14, %rd13;
	ld.global.f32 	%f26, [%rd15];
	fma.rn.f32 	%f27, %f25, %f26, %f24;
	ld.global.f32 	%f28, [%rd52+-4];
	add.s64 	%rd16, %rd15, %rd13;
	ld.global.f32 	%f29, [%rd16];
	fma.rn.f32 	%f30, %f28, %f29, %f27;
	ld.global.f32 	%f31, [%rd52];
	add.s64 	%rd17, %rd16, %rd13;
	ld.global.f32 	%f32, [%rd17];
	fma.rn.f32 	%f33, %f31, %f32, %f30;
	ld.global.f32 	%f34, [%rd52+4];
	add.s64 	%rd18, %rd17, %rd13;
	ld.global.f32 	%f35, [%rd18];
	fma.rn.f32 	%f36, %f34, %f35, %f33;
	ld.global.f32 	%f37, [%rd52+8];
	add.s64 	%rd19, %rd18, %rd13;
	ld.global.f32 	%f38, [%rd19];
	fma.rn.f32 	%f39, %f37, %f38, %f36;
	ld.global.f32 	%f40, [%rd52+12];
	add.s64 	%rd20, %rd19, %rd13;
	ld.global.f32 	%f41, [%rd20];
	fma.rn.f32 	%f72, %f40, %f41, %f39;
	add.s32 	%r37, %r37, 8;
	add.s32 	%r36, %r36, %r7;
	add.s64 	%rd52, %rd52, 32;
	setp.ne.s32 	%p6, %r37, 0;
	@%p6 bra 	$L__BB0_4;
$L__BB0_5:
	setp.eq.s32 	%p7, %r4, 0;
	@%p7 bra 	$L__BB0_13;
	and.b32  	%r13, %r19, 3;
	setp.lt.u32 	%p8, %r4, 4;
	@%p8 bra 	$L__BB0_8;
	add.s32 	%r28, %r39, %r3;
	mul.wide.u32 	%rd21, %r28, 4;
	add.s64 	%rd22, %rd2, %rd21;
	ld.global.f32 	%f43, [%rd22];
	mad.lo.s32 	%r29, %r39, %r18, %r1;
	mul.wide.s32 	%rd23, %r29, 4;
	add.s64 	%rd24, %rd1, %rd23;
	ld.global.f32 	%f44, [%rd24];
	fma.rn.f32 	%f45, %f43, %f44, %f72;
	cvt.u64.u32 	%rd25, %r3;
	cvt.u64.u32 	%rd26, %r39;
	add.s64 	%rd27, %rd26, %rd25;
	shl.b64 	%rd28, %rd27, 2;
	add.s64 	%rd29, %rd2, %rd28;
	ld.global.f32 	%f46, [%rd29+4];
	mul.wide.s32 	%rd30, %r18, 4;
	add.s64 	%rd31, %rd24, %rd30;
	ld.global.f32 	%f47, [%rd31];
	fma.rn.f32 	%f48, %f46, %f47, %f45;
	ld.global.f32 	%f49, [%rd29+8];
	add.s64 	%rd32, %rd31, %rd30;
	ld.global.f32 	%f50, [%rd32];
	fma.rn.f32 	%f51, %f49, %f50, %f48;
	ld.global.f32 	%f52, [%rd29+12];
	add.s64 	%rd33, %rd32, %rd30;
	ld.global.f32 	%f53, [%rd33];
	fma.rn.f32 	%f72, %f52, %f53, %f51;
	add.s32 	%r39, %r39, 4;
$L__BB0_8:
	setp.eq.s32 	%p9, %r13, 0;
	@%p9 bra 	$L__BB0_13;
	setp.eq.s32 	%p10, %r13, 1;
	@%p10 bra 	$L__BB0_11;
	add.s32 	%r30, %r39, %r3;
	mul.wide.u32 	%rd34, %r30, 4;
	add.s64 	%rd35, %rd2, %rd34;
	ld.global.f32 	%f55, [%rd35];
	mad.lo.s32 	%r31, %r39, %r18, %r1;
	mul.wide.s32 	%rd36, %r31, 4;
	add.s64 	%rd37, %rd1, %rd36;
	ld.global.f32 	%f56, [%rd37];
	fma.rn.f32 	%f57, %f55, %f56, %f72;
	cvt.u64.u32 	%rd38, %r3;
	cvt.u64.u32 	%rd39, %r39;
	add.s64 	%rd40, %rd39, %rd38;
	shl.b64 	%rd41, %rd40, 2;
	add.s64 	%rd42, %rd2, %rd41;
	ld.global.f32 	%f58, [%rd42+4];
	mul.wide.s32 	%rd43, %r18, 4;
	add.s64 	%rd44, %rd37, %rd43;
	ld.global.f32 	%f59, [%rd44];
	fma.rn.f32 	%f72, %f58, %f59, %f57;
	add.s32 	%r39, %r39, 2;
$L__BB0_11:
	and.b32  	%r32, %r19, 1;
	setp.eq.b32 	%p11, %r32, 1;
	not.pred 	%p12, %p11;
	@%p12 bra 	$L__BB0_13;
	add.s32 	%r33, %r39, %r3;
	mul.wide.u32 	%rd45, %r33, 4;
	add.s64 	%rd46, %rd2, %rd45;
	ld.global.f32 	%f60, [%rd46];
	mad.lo.s32 	%r34, %r39, %r18, %r1;
	mul.wide.s32 	%rd47, %r34, 4;
	add.s64 	%rd48, %rd1, %rd47;
	ld.global.f32 	%f61, [%rd48];
	fma.rn.f32 	%f72, %f60, %f61, %f72;
$L__BB0_13:
	mad.lo.s32 	%r35, %r18, %r2, %r1;
	cvta.to.global.u64 	%rd49, %rd6;
	mul.wide.s32 	%rd50, %r35, 4;
	add.s64 	%rd51, %rd49, %rd50;
	ld.global.f32 	%f62, [%rd51];
	mul.f32 	%f63, %f14, %f62;
	fma.rn.f32 	%f64, %f13, %f72, %f63;
	st.global.f32 	[%rd51], %f64;
$L__BB0_14:
	ret;

}


// ===== COMPILED SASS (sm_100) =====

	.target	sm_100

	.elftype	@"ET_EXEC"


//--------------------- .note.nv.tkinfo           --------------------------
	.section	.note.nv.tkinfo,"",@"SHT_NOTE"
	.sectionflags	@"SHF_NOTE_NV_TKINFO"
	.tkinfo
        /*0018*/ 	.word	0x00000002
        /*0030*/ 	.string	""
        /*0030*/ 	.string	"ptxas"
        /*0030*/ 	.string	"Cuda compilation tools, release 13.0, V13.0.88"
        /*0030*/ 	.string	"Build cuda_13.0.r13.0/compiler.36424714_0"
        /*0030*/ 	.string	"-arch sm_100 -m 64 "



//--------------------- .note.nv.cuinfo           --------------------------
	.section	.note.nv.cuinfo,"",@"SHT_NOTE"
	.sectionflags	@"SHF_NOTE_NV_CUINFO"
        /*0018*/ 	.short	0x0002
        /*001a*/ 	.short	0x0064
        /*001c*/ 	.short	0x0082
	.zero		2


//--------------------- .nv.info                  --------------------------
	.section	.nv.info,"",@"SHT_CUDA_INFO"
	.align	4


	//----- nvinfo : EIATTR_REGCOUNT
	.align		4
        /*0000*/ 	.byte	0x04, 0x2f
        /*0002*/ 	.short	(.L_1 - .L_0)
	.align		4
.L_0:
        /*0004*/ 	.word	index@(_Z15sgemm_kernel_v1PfS_S_iiiff)
        /*0008*/ 	.word	0x00000020


	//----- nvinfo : EIATTR_FRAME_SIZE
	.align		4
.L_1:
        /*000c*/ 	.byte	0x04, 0x11
        /*000e*/ 	.short	(.L_3 - .L_2)
	.align		4
.L_2:
        /*0010*/ 	.word	index@(_Z15sgemm_kernel_v1PfS_S_iiiff)
        /*0014*/ 	.word	0x00000000


	//----- nvinfo : EIATTR_MIN_STACK_SIZE
	.align		4
.L_3:
        /*0018*/ 	.byte	0x04, 0x12
        /*001a*/ 	.short	(.L_5 - .L_4)
	.align		4
.L_4:
        /*001c*/ 	.word	index@(_Z15sgemm_kernel_v1PfS_S_iiiff)
        /*0020*/ 	.word	0x00000000
.L_5:


//--------------------- .nv.compat                --------------------------
	.section	.nv.compat,"",@"SHT_CUDA_COMPAT_INFO"
	.align	4
        /*0000*/ 	.byte	0x02, 0x09, 0x00, 0x00, 0x02, 0x02, 0x01, 0x00, 0x02, 0x05, 0x05, 0x00, 0x03, 0x07, 0x01, 0x01
        /*0010*/ 	.byte	0x02, 0x03, 0x00, 0x00, 0x02, 0x06, 0x01, 0x00, 0x04, 0x0b, 0x08, 0x00, 0x09, 0x00, 0x00, 0x00
        /*0020*/ 	.byte	0x00, 0x00, 0x00, 0x00


//--------------------- .nv.info._Z15sgemm_kernel_v1PfS_S_iiiff --------------------------
	.section	.nv.info._Z15sgemm_kernel_v1PfS_S_iiiff,"",@"SHT_CUDA_INFO"
	.sectionflags	@""
	.align	4


	//----- nvinfo : EIATTR_CUDA_API_VERSION
	.align		4
        /*0000*/ 	.byte	0x04, 0x37
        /*0002*/ 	.short	(.L_7 - .L_6)
.L_6:
        /*0004*/ 	.word	0x00000082


	//----- nvinfo : EIATTR_KPARAM_INFO
	.align		4
.L_7:
        /*0008*/ 	.byte	0x04, 0x17
        /*000a*/ 	.short	(.L_9 - .L_8)
.L_8:
        /*000c*/ 	.word	0x00000000
        /*0010*/ 	.short	0x0007
        /*0012*/ 	.short	0x0028
        /*0014*/ 	.byte	0x00, 0xf0, 0x11, 0x00


	//----- nvinfo : EIATTR_KPARAM_INFO
	.align		4
.L_9:
        /*0018*/ 	.byte	0x04, 0x17
        /*001a*/ 	.short	(.L_11 - .L_10)
.L_10:
        /*001c*/ 	.word	0x00000000
        /*0020*/ 	.short	0x0006
        /*0022*/ 	.short	0x0024
        /*0024*/ 	.byte	0x00, 0xf0, 0x11, 0x00


	//----- nvinfo : EIATTR_KPARAM_INFO
	.align		4
.L_11:
        /*0028*/ 	.byte	0x04, 0x17
        /*002a*/ 	.short	(.L_13 - .L_12)
.L_12:
        /*002c*/ 	.word	0x00000000
        /*0030*/ 	.short	0x0005
        /*0032*/ 	.short	0x0020
        /*0034*/ 	.byte	0x00, 0xf0, 0x11, 0x00


	//----- nvinfo : EIATTR_KPARAM_INFO
	.align		4
.L_13:
        /*0038*/ 	.byte	0x04, 0x17
        /*003a*/ 	.short	(.L_15 - .L_14)
.L_14:
        /*003c*/ 	.word	0x00000000
        /*0040*/ 	.short	0x0004
        /*0042*/ 	.short	0x001c
        /*0044*/ 	.byte	0x00, 0xf0, 0x11, 0x00


	//----- nvinfo : EIATTR_KPARAM_INFO
	.align		4
.L_15:
        /*0048*/ 	.byte	0x04, 0x17
        /*004a*/ 	.short	(.L_17 - .L_16)
.L_16:
        /*004c*/ 	.word	0x00000000
        /*0050*/ 	.short	0x0003
        /*0052*/ 	.short	0x0018
        /*0054*/ 	.byte	0x00, 0xf0, 0x11, 0x00


	//----- nvinfo : EIATTR_KPARAM_INFO
	.align		4
.L_17:
        /*0058*/ 	.byte	0x04, 0x17
        /*005a*/ 	.short	(.L_19 - .L_18)
.L_18:
        /*005c*/ 	.word	0x00000000
        /*0060*/ 	.short	0x0002
        /*0062*/ 	.short	0x0010
        /*0064*/ 	.byte	0x00, 0xf5, 0x21, 0x00


	//----- nvinfo : EIATTR_KPARAM_INFO
	.align		4
.L_19:
        /*0068*/ 	.byte	0x04, 0x17
        /*006a*/ 	.short	(.L_21 - .L_20)
.L_20:
        /*006c*/ 	.word	0x00000000
        /*0070*/ 	.short	0x0001
        /*0072*/ 	.short	0x0008
        /*0074*/ 	.byte	0x00, 0xf5, 0x21, 0x00


	//----- nvinfo : EIATTR_KPARAM_INFO
	.align		4
.L_21:
        /*0078*/ 	.byte	0x04, 0x17
        /*007a*/ 	.short	(.L_23 - .L_22)
.L_22:
        /*007c*/ 	.word	0x00000000
        /*0080*/ 	.short	0x0000
        /*0082*/ 	.short	0x0000
        /*0084*/ 	.byte	0x00, 0xf5, 0x21, 0x00


	//----- nvinfo : EIATTR_SPARSE_MMA_MASK
	.align		4
.L_23:
        /*0088*/ 	.byte	0x03, 0x50
        /*008a*/ 	.short	0x0000


	//----- nvinfo : EIATTR_MAXREG_COUNT
	.align		4
        /*008c*/ 	.byte	0x03, 0x1b
        /*008e*/ 	.short	0x00ff


	//----- nvinfo : EIATTR_MERCURY_ISA_VERSION
	.align		4
        /*0090*/ 	.byte	0x03, 0x5f
        /*0092*/ 	.short	0x0101


	//----- nvinfo : EIATTR_VRC_CTA_INIT_COUNT
	.align		4
        /*0094*/ 	.byte	0x02, 0x4a
	.zero		1
	.zero		1


	//----- nvinfo : EIATTR_EXIT_INSTR_OFFSETS
	.align		4
        /*0098*/ 	.byte	0x04, 0x1c
        /*009a*/ 	.short	(.L_25 - .L_24)


	//   ....[0]....
.L_24:
        /*009c*/ 	.word	0x000000c0


	//   ....[1]....
        /*00a0*/ 	.word	0x00000930


	//----- nvinfo : EIATTR_CBANK_PARAM_SIZE
	.align		4
.L_25:
        /*00a4*/ 	.byte	0x03, 0x19
        /*00a6*/ 	.short	0x002c


	//----- nvinfo : EIATTR_PARAM_CBANK
	.align		4
        /*00a8*/ 	.byte	0x04, 0x0a
        /*00aa*/ 	.short	(.L_27 - .L_26)
	.align		4
.L_26:
        /*00ac*/ 	.word	index@(.nv.constant0._Z15sgemm_kernel_v1PfS_S_iiiff)
        /*00b0*/ 	.short	0x0380
        /*00b2*/ 	.short	0x002c


	//----- nvinfo : EIATTR_SW_WAR
	.align		4
.L_27:
        /*00b4*/ 	.byte	0x04, 0x36
        /*00b6*/ 	.short	(.L_29 - .L_28)
.L_28:
        /*00b8*/ 	.word	0x00000008
.L_29:


//--------------------- .nv.callgraph             --------------------------
	.section	.nv.callgraph,"",@"SHT_CUDA_CALLGRAPH"
	.align	4
	.sectionentsize	8
	.align		4
        /*0000*/ 	.word	0x00000000
	.align		4
        /*0004*/ 	.word	0xffffffff
	.align		4
        /*0008*/ 	.word	0x00000000
	.align		4
        /*000c*/ 	.word	0xfffffffe
	.align		4
        /*0010*/ 	.word	0x00000000
	.align		4
        /*0014*/ 	.word	0xfffffffd
	.align		4
        /*0018*/ 	.word	0x00000000
	.align		4
        /*001c*/ 	.word	0xfffffffc


//--------------------- .text._Z15sgemm_kernel_v1PfS_S_iiiff --------------------------
	.section	.text._Z15sgemm_kernel_v1PfS_S_iiiff,"ax",@progbits
	.align	128
        .global         _Z15sgemm_kernel_v1PfS_S_iiiff
        .type           _Z15sgemm_kernel_v1PfS_S_iiiff,@function
        .size           _Z15sgemm_kernel_v1PfS_S_iiiff,(.L_x_5 - _Z15sgemm_kernel_v1PfS_S_iiiff)
        .other          _Z15sgemm_kernel_v1PfS_S_iiiff,@"STO_CUDA_ENTRY STV_DEFAULT"
_Z15sgemm_kernel_v1PfS_S_iiiff:
.text._Z15sgemm_kernel_v1PfS_S_iiiff:
[----:B------:R-:W-:Y:S01]  /*0000*/  LDC R1, c[0x0][0x37c] ;  /* 0x0000df00ff017b82 */ /* 0x000fe20000000800 */
[----:B------:R-:W0:Y:S07]  /*0010*/  S2R R5, SR_TID.X ;  /* 0x0000000000057919 */ /* 0x000e2e0000002100 */
[----:B------:R-:W0:Y:S01]  /*0020*/  S2UR UR4, SR_CTAID.X ;  /* 0x00000000000479c3 */ /* 0x000e220000002500 */
[----:B------:R-:W1:Y:S07]  /*0030*/  S2R R4, SR_TID.Y ;  /* 0x0000000000047919 */ /* 0x000e6e0000002200 */
[----:B------:R-:W0:Y:S08]  /*0040*/  LDC R0, c[0x0][0x360] ;  /* 0x0000d800ff007b82 */ /* 0x000e300000000800 */
[----:B------:R-:W1:Y:S08]  /*0050*/  S2UR UR5, SR_CTAID.Y ;  /* 0x00000000000579c3 */ /* 0x000e700000002600 */
[----:B------:R-:W1:Y:S08]  /*0060*/  LDC R19, c[0x0][0x364] ;  /* 0x0000d900ff137b82 */ /* 0x000e700000000800 */
[----:B------:R-:W2:Y:S01]  /*0070*/  LDC.64 R2, c[0x0][0x398] ;  /* 0x0000e600ff027b82 */ /* 0x000ea20000000a00 */
[----:B0-----:R-:W-:-:S02]  /*0080*/  IMAD R0, R0, UR4, R5 ;  /* 0x0000000400007c24 */ /* 0x001fc4000f8e0205 */
[----:B-1----:R-:W-:-:S03]  /*0090*/  IMAD R19, R19, UR5, R4 ;  /* 0x0000000513137c24 */ /* 0x002fc6000f8e0204 */
[----:B--2---:R-:W-:-:S04]  /*00a0*/  ISETP.GE.AND P0, PT, R0, R3, PT ;  /* 0x000000030000720c */ /* 0x004fc80003f06270 */
[----:B------:R-:W-:-:S13]  /*00b0*/  ISETP.GE.OR P0, PT, R19, R2, P0 ;  /* 0x000000021300720c */ /* 0x000fda0000706670 */
[----:B------:R-:W-:Y:S05]  /*00c0*/  @P0 EXIT ;  /* 0x000000000000094d */ /* 0x000fea0003800000 */
[----:B------:R-:W0:Y:S01]  /*00d0*/  LDC R2, c[0x0][0x3a0] ;  /* 0x0000e800ff027b82 */ /* 0x000e220000000800 */
[----:B------:R-:W1:Y:S01]  /*00e0*/  LDCU.64 UR4, c[0x0][0x358] ;  /* 0x00006b00ff0477ac */ /* 0x000e620008000a00 */
[----:B------:R-:W-:Y:S01]  /*00f0*/  HFMA2 R24, -RZ, RZ, 0, 0 ;  /* 0x00000000ff187431 */ /* 0x000fe200000001ff */
[----:B0-----:R-:W-:-:S13]  /*0100*/  ISETP.GE.AND P0, PT, R2, 0x1, PT ;  /* 0x000000010200780c */ /* 0x001fda0003f06270 */
[----:B-1----:R-:W-:Y:S05]  /*0110*/  @!P0 BRA `(.L_x_0) ;  /* 0x0000000400e08947 */ /* 0x002fea0003800000 */
[C---:B------:R-:W-:Y:S01]  /*0120*/  ISETP.GE.U32.AND P1, PT, R2.reuse, 0x8, PT ;  /* 0x000000080200780c */ /* 0x040fe20003f26070 */
[----:B------:R-:W-:Y:S01]  /*0130*/  IMAD R20, R19, R2, RZ ;  /* 0x0000000213147224 */ /* 0x000fe200078e02ff */
[----:B------:R-:W-:Y:S02]  /*0140*/  LOP3.LUT R27, R2, 0x7, RZ, 0xc0, !PT ;  /* 0x00000007021b7812 */ /* 0x000fe400078ec0ff */
[----:B------:R-:W-:Y:S02]  /*0150*/  MOV R24, RZ ;  /* 0x000000ff00187202 */ /* 0x000fe40000000f00 */
[----:B------:R-:W-:Y:S02]  /*0160*/  ISETP.NE.AND P0, PT, R27, RZ, PT ;  /* 0x000000ff1b00720c */ /* 0x000fe40003f05270 */
[----:B------:R-:W-:-:S05]  /*0170*/  MOV R21, RZ ;  /* 0x000000ff00157202 */ /* 0x000fca0000000f00 */
[----:B------:R-:W-:Y:S06]  /*0180*/  @!P1 BRA `(.L_x_1) ;  /* 0x0000000000c49947 */ /* 0x000fec0003800000 */
[----:B------:R-:W0:Y:S01]  /*0190*/  LDC.64 R4, c[0x0][0x380] ;  /* 0x0000e000ff047b82 */ /* 0x000e220000000a00 */
[----:B------:R-:W-:Y:S02]  /*01a0*/  LOP3.LUT R21, R2, 0x7ffffff8, RZ, 0xc0, !PT ;  /* 0x7ffffff802157812 */ /* 0x000fe400078ec0ff */
[----:B------:R-:W-:Y:S02]  /*01b0*/  MOV R24, RZ ;  /* 0x000000ff00187202 */ /* 0x000fe40000000f00 */
[----:B------:R-:W-:Y:S02]  /*01c0*/  MOV R18, R0 ;  /* 0x0000000000127202 */ /* 0x000fe40000000f00 */
[----:B------:R-:W-:Y:S01]  /*01d0*/  IADD3 R22, PT, PT, -R21, RZ, RZ ;  /* 0x000000ff15167210 */ /* 0x000fe20007ffe1ff */
[----:B0-----:R-:W-:-:S03]  /*01e0*/  IMAD.WIDE.U32 R4, R20, 0x4, R4 ;  /* 0x0000000414047825 */ /* 0x001fc600078e0004 */
[----:B------:R-:W-:-:S04]  /*01f0*/  IADD3 R6, P1, PT, R4, 0x10, RZ ;  /* 0x0000001004067810 */ /* 0x000fc80007f3e0ff */
[----:B------:R-:W-:-:S09]  /*0200*/  IADD3.X R7, PT, PT, RZ, R5, RZ, P1, !PT ;  /* 0x00000005ff077210 */ /* 0x000fd20000ffe4ff */
.L_x_2:
[----:B------:R-:W0:Y:S01]  /*0210*/  LDC.64 R16, c[0x0][0x388] ;  /* 0x0000e200ff107b82 */ /* 0x000e220000000a00 */
[----:B------:R-:W-:Y:S02]  /*0220*/  MOV R4, R6 ;  /* 0x0000000600047202 */ /* 0x000fe40000000f00 */
[----:B------:R-:W-:-:S05]  /*0230*/  MOV R5, R7 ;  /* 0x0000000700057202 */ /* 0x000fca0000000f00 */
[----:B------:R-:W2:Y:S04]  /*0240*/  LDG.E R25, desc[UR4][R4.64+-0x10] ;  /* 0xfffff00404197981 */ /* 0x000ea8000c1e1900 */
[----:B------:R-:W3:Y:S04]  /*0250*/  LDG.E R23, desc[UR4][R4.64+-0xc] ;  /* 0xfffff40404177981 */ /* 0x000ee8000c1e1900 */
[----:B------:R-:W4:Y:S04]  /*0260*/  LDG.E R29, desc[UR4][R4.64+-0x8] ;  /* 0xfffff804041d7981 */ /* 0x000f28000c1e1900 */
[----:B------:R-:W5:Y:S01]  /*0270*/  LDG.E R28, desc[UR4][R4.64+-0x4] ;  /* 0xfffffc04041c7981 */ /* 0x000f62000c1e1900 */
[----:B0-----:R-:W-:-:S05]  /*0280*/  IMAD.WIDE R16, R18, 0x4, R16 ;  /* 0x0000000412107825 */ /* 0x001fca00078e0210 */
[----:B------:R0:W2:Y:S01]  /*0290*/  LDG.E R26, desc[UR4][R16.64] ;  /* 0x00000004101a7981 */ /* 0x0000a2000c1e1900 */
[----:B------:R-:W-:-:S04]  /*02a0*/  IMAD.WIDE R14, R3, 0x4, R16 ;  /* 0x00000004030e7825 */ /* 0x000fc800078e0210 */
[C---:B------:R-:W-:Y:S02]  /*02b0*/  IMAD.WIDE R6, R3.reuse, 0x4, R14 ;  /* 0x0000000403067825 */ /* 0x040fe400078e020e */
[----:B------:R-:W3:Y:S02]  /*02c0*/  LDG.E R14, desc[UR4][R14.64] ;  /* 0x000000040e0e7981 */ /* 0x000ee4000c1e1900 */
[C---:B------:R-:W-:Y:S02]  /*02d0*/  IMAD.WIDE R10, R3.reuse, 0x4, R6 ;  /* 0x00000004030a7825 */ /* 0x040fe400078e0206 */
[----:B------:R-:W4:Y:S02]  /*02e0*/  LDG.E R6, desc[UR4][R6.64] ;  /* 0x0000000406067981 */ /* 0x000f24000c1e1900 */
[C---:B------:R-:W-:Y:S02]  /*02f0*/  IMAD.WIDE R8, R3.reuse, 0x4, R10 ;  /* 0x0000000403087825 */ /* 0x040fe400078e020a */
[----:B------:R-:W5:Y:S02]  /*0300*/  LDG.E R10, desc[UR4][R10.64] ;  /* 0x000000040a0a7981 */ /* 0x000f64000c1e1900 */
[----:B------:R-:W-:-:S02]  /*0310*/  IMAD.WIDE R12, R3, 0x4, R8 ;  /* 0x00000004030c7825 */ /* 0x000fc400078e0208 */
[----:B------:R-:W5:Y:S04]  /*0320*/  LDG.E R7, desc[UR4][R4.64] ;  /* 0x0000000404077981 */ /* 0x000f68000c1e1900 */
[----:B------:R-:W5:Y:S01]  /*0330*/  LDG.E R8, desc[UR4][R8.64] ;  /* 0x0000000408087981 */ /* 0x000f62000c1e1900 */
[----:B0-----:R-:W-:-:S03]  /*0340*/  IMAD.WIDE R16, R3, 0x4, R12 ;  /* 0x0000000403107825 */ /* 0x001fc600078e020c */
[----:B------:R-:W5:Y:S04]  /*0350*/  LDG.E R12, desc[UR4][R12.64] ;  /* 0x000000040c0c7981 */ /* 0x000f68000c1e1900 */
[----:B------:R-:W5:Y:S04]  /*0360*/  LDG.E R15, desc[UR4][R16.64] ;  /* 0x00000004100f7981 */ /* 0x000f68000c1e1900 */
[----:B------:R-:W5:Y:S04]  /*0370*/  LDG.E R9, desc[UR4][R4.64+0x4] ;  /* 0x0000040404097981 */ /* 0x000f68000c1e1900 */
[----:B------:R-:W5:Y:S01]  /*0380*/  LDG.E R11, desc[UR4][R4.64+0xc] ;  /* 0x00000c04040b7981 */ /* 0x000f62000c1e1900 */
[----:B--2---:R-:W-:Y:S01]  /*0390*/  FFMA R26, R25, R26, R24 ;  /* 0x0000001a191a7223 */ /* 0x004fe20000000018 */
[----:B------:R-:W-:-:S02]  /*03a0*/  IMAD.WIDE R24, R3, 0x4, R16 ;  /* 0x0000000403187825 */ /* 0x000fc400078e0210 */
[----:B------:R-:W2:Y:S04]  /*03b0*/  LDG.E R16, desc[UR4][R4.64+0x8] ;  /* 0x0000080404107981 */ /* 0x000ea8000c1e1900 */
[----:B------:R-:W2:Y:S01]  /*03c0*/  LDG.E R24, desc[UR4][R24.64] ;  /* 0x0000000418187981 */ /* 0x000ea2000c1e1900 */
[----:B---3--:R-:W-:Y:S01]  /*03d0*/  FFMA R14, R23, R14, R26 ;  /* 0x0000000e170e7223 */ /* 0x008fe2000000001a */
[----:B------:R-:W-:-:S03]  /*03e0*/  IADD3 R22, PT, PT, R22, 0x8, RZ ;  /* 0x0000000816167810 */ /* 0x000fc60007ffe0ff */
[----:B----4-:R-:W-:Y:S01]  /*03f0*/  FFMA R29, R29, R6, R14 ;  /* 0x000000061d1d7223 */ /* 0x010fe2000000000e */
[----:B------:R-:W-:-:S03]  /*0400*/  ISETP.NE.AND P1, PT, R22, RZ, PT ;  /* 0x000000ff1600720c */ /* 0x000fc60003f25270 */
[----:B-----5:R-:W-:Y:S01]  /*0410*/  FFMA R10, R28, R10, R29 ;  /* 0x0000000a1c0a7223 */ /* 0x020fe2000000001d */
[----:B------:R-:W-:-:S03]  /*0420*/  IADD3 R6, P2, PT, R4, 0x20, RZ ;  /* 0x0000002004067810 */ /* 0x000fc60007f5e0ff */
[----:B------:R-:W-:Y:S01]  /*0430*/  FFMA R8, R7, R8, R10 ;  /* 0x0000000807087223 */ /* 0x000fe2000000000a */
[----:B------:R-:W-:Y:S02]  /*0440*/  IADD3.X R7, PT, PT, RZ, R5, RZ, P2, !PT ;  /* 0x00000005ff077210 */ /* 0x000fe400017fe4ff */
[----:B------:R-:W-:Y:S01]  /*0450*/  LEA R18, R3, R18, 0x3 ;  /* 0x0000001203127211 */ /* 0x000fe200078e18ff */
[----:B------:R-:W-:-:S04]  /*0460*/  FFMA R9, R9, R12, R8 ;  /* 0x0000000c09097223 */ /* 0x000fc80000000008 */
[----:B--2---:R-:W-:-:S04]  /*0470*/  FFMA R16, R16, R15, R9 ;  /* 0x0000000f10107223 */ /* 0x004fc80000000009 */
[----:B------:R-:W-:Y:S01]  /*0480*/  FFMA R24, R11, R24, R16 ;  /* 0x000000180b187223 */ /* 0x000fe20000000010 */
[----:B------:R-:W-:Y:S06]  /*0490*/  @P1 BRA `(.L_x_2) ;  /* 0xfffffffc005c1947 */ /* 0x000fec000383ffff */
.L_x_1:
[----:B------:R-:W-:Y:S05]  /*04a0*/  @!P0 BRA `(.L_x_0) ;  /* 0x0000000000fc8947 */ /* 0x000fea0003800000 */
[----:B------:R-:W-:Y:S02]  /*04b0*/  ISETP.GE.U32.AND P1, PT, R27, 0x4, PT ;  /* 0x000000041b00780c */ /* 0x000fe40003f26070 */
[----:B------:R-:W-:-:S04]  /*04c0*/  LOP3.LUT R16, R2, 0x3, RZ, 0xc0, !PT ;  /* 0x0000000302107812 */ /* 0x000fc800078ec0ff */
[----:B------:R-:W-:-:S07]  /*04d0*/  ISETP.NE.AND P0, PT, R16, RZ, PT ;  /* 0x000000ff1000720c */ /* 0x000fce0003f05270 */
[----:B------:R-:W-:Y:S06]  /*04e0*/  @!P1 BRA `(.L_x_3) ;  /* 0x00000000006c9947 */ /* 0x000fec0003800000 */
[----:B------:R-:W0:Y:S01]  /*04f0*/  LDC.64 R6, c[0x0][0x388] ;  /* 0x0000e200ff067b82 */ /* 0x000e220000000a00 */
[----:B------:R-:W1:Y:S01]  /*0500*/  LDCU.64 UR6, c[0x0][0x380] ;  /* 0x00007000ff0677ac */ /* 0x000e620008000a00 */
[----:B------:R-:W-:Y:S01]  /*0510*/  IMAD R9, R21, R3, R0 ;  /* 0x0000000315097224 */ /* 0x000fe200078e0200 */
[CC--:B------:R-:W-:Y:S02]  /*0520*/  IADD3 R5, PT, PT, R20.reuse, R21.reuse, RZ ;  /* 0x0000001514057210 */ /* 0x0c0fe40007ffe0ff */
[----:B------:R-:W-:-:S03]  /*0530*/  IADD3 R10, P1, PT, R20, R21, RZ ;  /* 0x00000015140a7210 */ /* 0x000fc60007f3e0ff */
[----:B------:R-:W2:Y:S01]  /*0540*/  LDC.64 R14, c[0x0][0x380] ;  /* 0x0000e000ff0e7b82 */ /* 0x000ea20000000a00 */
[----:B0-----:R-:W-:-:S04]  /*0550*/  IMAD.WIDE R6, R9, 0x4, R6 ;  /* 0x0000000409067825 */ /* 0x001fc800078e0206 */
[----:B------:R-:W-:Y:S02]  /*0560*/  IMAD.WIDE R8, R3, 0x4, R6 ;  /* 0x0000000403087825 */ /* 0x000fe400078e0206 */
[----:B------:R-:W3:Y:S02]  /*0570*/  LDG.E R6, desc[UR4][R6.64] ;  /* 0x0000000406067981 */ /* 0x000ee4000c1e1900 */
[----:B--2---:R-:W-:Y:S01]  /*0580*/  IMAD.WIDE.U32 R14, R5, 0x4, R14 ;  /* 0x00000004050e7825 */ /* 0x004fe200078e000e */
[----:B------:R-:W-:Y:S02]  /*0590*/  IADD3.X R5, PT, PT, RZ, RZ, RZ, P1, !PT ;  /* 0x000000ffff057210 */ /* 0x000fe40000ffe4ff */
[----:B-1----:R-:W-:-:S03]  /*05a0*/  LEA R4, P1, R10, UR6, 0x2 ;  /* 0x000000060a047c11 */ /* 0x002fc6000f8210ff */
[----:B------:R-:W3:Y:S01]  /*05b0*/  LDG.E R15, desc[UR4][R14.64] ;  /* 0x000000040e0f7981 */ /* 0x000ee2000c1e1900 */
[----:B------:R-:W-:Y:S01]  /*05c0*/  LEA.HI.X R5, R10, UR7, R5, 0x2, P1 ;  /* 0x000000070a057c11 */ /* 0x000fe200088f1405 */
[C---:B------:R-:W-:Y:S02]  /*05d0*/  IMAD.WIDE R10, R3.reuse, 0x4, R8 ;  /* 0x00000004030a7825 */ /* 0x040fe400078e0208 */
[----:B------:R-:W2:Y:S04]  /*05e0*/  LDG.E R8, desc[UR4][R8.64] ;  /* 0x0000000408087981 */ /* 0x000ea8000c1e1900 */
[----:B------:R-:W2:Y:S01]  /*05f0*/  LDG.E R17, desc[UR4][R4.64+0x4] ;  /* 0x0000040404117981 */ /* 0x000ea2000c1e1900 */
[----:B------:R-:W-:-:S03]  /*0600*/  IMAD.WIDE R12, R3, 0x4, R10 ;  /* 0x00000004030c7825 */ /* 0x000fc600078e020a */
[----:B------:R-:W4:Y:S04]  /*0610*/  LDG.E R22, desc[UR4][R10.64] ;  /* 0x000000040a167981 */ /* 0x000f28000c1e1900 */
[----:B------:R-:W4:Y:S04]  /*0620*/  LDG.E R18, desc[UR4][R4.64+0x8] ;  /* 0x0000080404127981 */ /* 0x000f28000c1e1900 */
[----:B------:R-:W5:Y:S04]  /*0630*/  LDG.E R26, desc[UR4][R4.64+0xc] ;  /* 0x00000c04041a7981 */ /* 0x000f68000c1e1900 */
[----:B------:R-:W5:Y:S01]  /*0640*/  LDG.E R12, desc[UR4][R12.64] ;  /* 0x000000040c0c7981 */ /* 0x000f62000c1e1900 */
[----:B------:R-:W-:Y:S01]  /*0650*/  IADD3 R21, PT, PT, R21, 0x4, RZ ;  /* 0x0000000415157810 */ /* 0x000fe20007ffe0ff */
[----:B---3--:R-:W-:-:S04]  /*0660*/  FFMA R24, R15, R6, R24 ;  /* 0x000000060f187223 */ /* 0x008fc80000000018 */
[----:B--2---:R-:W-:-:S04]  /*0670*/  FFMA R17, R17, R8, R24 ;  /* 0x0000000811117223 */ /* 0x004fc80000000018 */
[----:B----4-:R-:W-:-:S04]  /*0680*/  FFMA R17, R18, R22, R17 ;  /* 0x0000001612117223 */ /* 0x010fc80000000011 */
[----:B-----5:R-:W-:-:S07]  /*0690*/  FFMA R24, R26, R12, R17 ;  /* 0x0000000c1a187223 */ /* 0x020fce0000000011 */
.L_x_3:
[----:B------:R-:W-:Y:S05]  /*06a0*/  @!P0 BRA `(.L_x_0) ;  /* 0x00000000007c8947 */ /* 0x000fea0003800000 */
[----:B------:R-:W-:Y:S01]  /*06b0*/  ISETP.NE.AND P1, PT, R16, 0x1, PT ;  /* 0x000000011000780c */ /* 0x000fe20003f25270 */
[----:B------:R-:W0:Y:S01]  /*06c0*/  LDC.64 R12, c[0x0][0x380] ;  /* 0x0000e000ff0c7b82 */ /* 0x000e220000000a00 */
[----:B------:R-:W-:-:S04]  /*06d0*/  LOP3.LUT R2, R2, 0x1, RZ, 0xc0, !PT ;  /* 0x0000000102027812 */ /* 0x000fc800078ec0ff */
[----:B------:R-:W-:-:S03]  /*06e0*/  ISETP.NE.U32.AND P0, PT, R2, 0x1, PT ;  /* 0x000000010200780c */ /* 0x000fc60003f05070 */
[----:B------:R-:W1:Y:S04]  /*06f0*/  LDC.64 R10, c[0x0][0x388] ;  /* 0x0000e200ff0a7b82 */ /* 0x000e680000000a00 */
[CC--:B------:R-:W-:Y:S02]  /*0700*/  @P1 IADD3 R15, PT, PT, R20.reuse, R21.reuse, RZ ;  /* 0x00000015140f1210 */ /* 0x0c0fe40007ffe0ff */
[----:B------:R-:W-:Y:S02]  /*0710*/  @P1 IADD3 R2, P2, PT, R20, R21, RZ ;  /* 0x0000001514021210 */ /* 0x000fe40007f5e0ff */
[----:B------:R-:W2:Y:S02]  /*0720*/  @P1 LDC.64 R4, c[0x0][0x380] ;  /* 0x0000e000ff041b82 */ /* 0x000ea40000000a00 */
[----:B------:R-:W-:-:S06]  /*0730*/  @P1 IADD3.X R14, PT, PT, RZ, RZ, RZ, P2, !PT ;  /* 0x000000ffff0e1210 */ /* 0x000fcc00017fe4ff */
[----:B------:R-:W3:Y:S01]  /*0740*/  LDC.64 R6, c[0x0][0x380] ;  /* 0x0000e000ff067b82 */ /* 0x000ee20000000a00 */
[----:B0-----:R-:W-:-:S04]  /*0750*/  @P1 IMAD.WIDE.U32 R12, R15, 0x4, R12 ;  /* 0x000000040f0c1825 */ /* 0x001fc800078e000c */
[C---:B------:R-:W-:Y:S01]  /*0760*/  @P1 IMAD R15, R21.reuse, R3, R0 ;  /* 0x00000003150f1224 */ /* 0x040fe200078e0200 */
[----:B------:R-:W-:Y:S01]  /*0770*/  @P1 IADD3 R21, PT, PT, R21, 0x2, RZ ;  /* 0x0000000215151810 */ /* 0x000fe20007ffe0ff */
[----:B------:R-:W4:Y:S01]  /*0780*/  @P1 LDG.E R13, desc[UR4][R12.64] ;  /* 0x000000040c0d1981 */ /* 0x000f22000c1e1900 */
[----:B------:R-:W0:Y:S01]  /*0790*/  LDC.64 R8, c[0x0][0x388] ;  /* 0x0000e200ff087b82 */ /* 0x000e220000000a00 */
[----:B-1----:R-:W-:Y:S01]  /*07a0*/  @P1 IMAD.WIDE R10, R15, 0x4, R10 ;  /* 0x000000040f0a1825 */ /* 0x002fe200078e020a */
[----:B------:R-:W-:Y:S02]  /*07b0*/  @!P0 IADD3 R17, PT, PT, R20, R21, RZ ;  /* 0x0000001514118210 */ /* 0x000fe40007ffe0ff */
[----:B--2---:R-:W-:Y:S01]  /*07c0*/  @P1 LEA R4, P2, R2, R4, 0x2 ;  /* 0x0000000402041211 */ /* 0x004fe200078410ff */
[----:B------:R-:W-:-:S03]  /*07d0*/  @!P0 IMAD R21, R21, R3, R0 ;  /* 0x0000000315158224 */ /* 0x000fc600078e0200 */
[----:B------:R-:W-:Y:S01]  /*07e0*/  @P1 LEA.HI.X R5, R2, R5, R14, 0x2, P2 ;  /* 0x0000000502051211 */ /* 0x000fe200010f140e */
[----:B------:R-:W-:Y:S01]  /*07f0*/  @P1 IMAD.WIDE R14, R3, 0x4, R10 ;  /* 0x00000004030e1825 */ /* 0x000fe200078e020a */
[----:B------:R-:W4:Y:S03]  /*0800*/  @P1 LDG.E R2, desc[UR4][R10.64] ;  /* 0x000000040a021981 */ /* 0x000f26000c1e1900 */
[----:B---3--:R-:W-:Y:S01]  /*0810*/  @!P0 IMAD.WIDE.U32 R6, R17, 0x4, R6 ;  /* 0x0000000411068825 */ /* 0x008fe200078e0006 */
[----:B------:R-:W2:Y:S04]  /*0820*/  @P1 LDG.E R5, desc[UR4][R4.64+0x4] ;  /* 0x0000040404051981 */ /* 0x000ea8000c1e1900 */
[----:B------:R-:W2:Y:S01]  /*0830*/  @P1 LDG.E R14, desc[UR4][R14.64] ;  /* 0x000000040e0e1981 */ /* 0x000ea2000c1e1900 */
[----:B0-----:R-:W-:-:S03]  /*0840*/  @!P0 IMAD.WIDE R8, R21, 0x4, R8 ;  /* 0x0000000415088825 */ /* 0x001fc600078e0208 */
[----:B------:R-:W3:Y:S04]  /*0850*/  @!P0 LDG.E R7, desc[UR4][R6.64] ;  /* 0x0000000406078981 */ /* 0x000ee8000c1e1900 */
[----:B------:R-:W3:Y:S01]  /*0860*/  @!P0 LDG.E R8, desc[UR4][R8.64] ;  /* 0x0000000408088981 */ /* 0x000ee2000c1e1900 */
[----:B----4-:R-:W-:-:S04]  /*0870*/  @P1 FFMA R2, R13, R2, R24 ;  /* 0x000000020d021223 */ /* 0x010fc80000000018 */
[----:B--2---:R-:W-:-:S04]  /*0880*/  @P1 FFMA R24, R5, R14, R2 ;  /* 0x0000000e05181223 */ /* 0x004fc80000000002 */
[----:B---3--:R-:W-:-:S07]  /*0890*/  @!P0 FFMA R24, R7, R8, R24 ;  /* 0x0000000807188223 */ /* 0x008fce0000000018 */
.L_x_0:
[----:B------:R-:W0:Y:S01]  /*08a0*/  LDC.64 R4, c[0x0][0x390] ;  /* 0x0000e400ff047b82 */ /* 0x000e220000000a00 */
[----:B------:R-:W-:Y:S01]  /*08b0*/  IMAD R3, R19, R3, R0 ;  /* 0x0000000313037224 */ /* 0x000fe200078e0200 */
[----:B------:R-:W1:Y:S01]  /*08c0*/  LDCU UR6, c[0x0][0x3a8] ;  /* 0x00007500ff0677ac */ /* 0x000e620008000800 */
[----:B------:R-:W2:Y:S02]  /*08d0*/  LDCU UR7, c[0x0][0x3a4] ;  /* 0x00007480ff0777ac */ /* 0x000ea40008000800 */
[----:B0-----:R-:W-:-:S05]  /*08e0*/  IMAD.WIDE R2, R3, 0x4, R4 ;  /* 0x0000000403027825 */ /* 0x001fca00078e0204 */
[----:B------:R-:W1:Y:S02]  /*08f0*/  LDG.E R0, desc[UR4][R2.64] ;  /* 0x0000000402007981 */ /* 0x000e64000c1e1900 */
[----:B-1----:R-:W-:-:S04]  /*0900*/  FMUL R5, R0, UR6 ;  /* 0x0000000600057c20 */ /* 0x002fc80008400000 */
[----:B--2---:R-:W-:-:S05]  /*0910*/  FFMA R5, R24, UR7, R5 ;  /* 0x0000000718057c23 */ /* 0x004fca0008000005 */
[----:B------:R-:W-:Y:S01]  /*0920*/  STG.E desc[UR4][R2.64], R5 ;  /* 0x0000000502007986 */ /* 0x000fe2000c101904 */
[----:B------:R-:W-:Y:S05]  /*0930*/  EXIT ;  /* 0x000000000000794d */ /* 0x000fea0003800000 */
.L_x_4:
[----:B------:R-:W-:-:S00]  /*0940*/  BRA `(.L_x_4) ;  /* 0xfffffffc00fc7947 */ /* 0x000fc0000383ffff */
[----:B------:R-:W-:-:S00]  /*0950*/  NOP ;  /* 0x0000000000007918 */ /* 0x000fc00000000000 */
        /* <DEDUP_REMOVED lines=10> */
.L_x_5:


//--------------------- .nv.shared.reserved.0     --------------------------
	.section	.nv.shared.reserved.0,"aw",@nobits
	.weak		__nv_reservedSMEM_offset_0_alias
	.size		__nv_reservedSMEM_offset_0_alias, 0, 64
	.other		__nv_reservedSMEM_offset_0_alias,@"STO_CUDA_RESERVED_SHARED STV_DEFAULT"
__nv_reservedSMEM_offset_0_alias:
	.zero		0
	.zero		64


//--------------------- .nv.constant0._Z15sgemm_kernel_v1PfS_S_iiiff --------------------------
	.section	.nv.constant0._Z15sgemm_kernel_v1PfS_S_iiiff,"a",@progbits
	.sectionflags	@""
	.align	4
.nv.constant0._Z15sgemm_kernel_v1PfS_S_iiiff:
	.zero		940


//--------------------- SYMBOLS --------------------------

	.type		.nv.reservedSmem.offset0,@object
	.size		.nv.reservedSmem.offset0,0x4
